//
// Generated by NVIDIA NVVM Compiler
//
// Compiler Build ID: CL-36424714
// Cuda compilation tools, release 13.0, V13.0.88
// Based on NVVM 20.0.0
//

.version 9.0
.target sm_100
.address_size 64

	// .globl	_Z10multKernelPiS_S_ii

.visible .entry _Z10multKernelPiS_S_ii(
	.param .u64 .ptr .align 1 _Z10multKernelPiS_S_ii_param_0,
	.param .u64 .ptr .align 1 _Z10multKernelPiS_S_ii_param_1,
	.param .u64 .ptr .align 1 _Z10multKernelPiS_S_ii_param_2,
	.param .u32 _Z10multKernelPiS_S_ii_param_3,
	.param .u32 _Z10multKernelPiS_S_ii_param_4
)
{
	.reg .pred 	%p<2>;
	.reg .b32 	%r<12>;
	.reg .b64 	%rd<12>;

	ld.param.u64 	%rd1, [_Z10multKernelPiS_S_ii_param_0];
	ld.param.u64 	%rd2, [_Z10multKernelPiS_S_ii_param_1];
	ld.param.u64 	%rd3, [_Z10multKernelPiS_S_ii_param_2];
	ld.param.u32 	%r3, [_Z10multKernelPiS_S_ii_param_3];
	ld.param.u32 	%r4, [_Z10multKernelPiS_S_ii_param_4];
	mov.u32 	%r1, %tid.x;
	mov.u32 	%r5, %ctaid.x;
	mov.u32 	%r6, %ntid.x;
	mad.lo.s32 	%r2, %r5, %r6, %r1;
	mul.lo.s32 	%r7, %r4, %r3;
	setp.ge.s32 	%p1, %r2, %r7;
	@%p1 bra 	$L__BB0_2;
	cvta.to.global.u64 	%rd4, %rd1;
	cvta.to.global.u64 	%rd5, %rd2;
	cvta.to.global.u64 	%rd6, %rd3;
	mul.wide.s32 	%rd7, %r2, 4;
	add.s64 	%rd8, %rd4, %rd7;
	ld.global.u32 	%r8, [%rd8];
	mul.wide.u32 	%rd9, %r1, 4;
	add.s64 	%rd10, %rd5, %rd9;
	ld.global.u32 	%r9, [%rd10];
	add.s64 	%rd11, %rd6, %rd7;
	ld.global.u32 	%r10, [%rd11];
	mad.lo.s32 	%r11, %r9, %r8, %r10;
	st.global.u32 	[%rd11], %r11;
$L__BB0_2:
	ret;

}


// ===== COMPILED SASS (sm_100) =====

	.target	sm_100

	.elftype	@"ET_EXEC"


//--------------------- .note.nv.tkinfo           --------------------------
	.section	.note.nv.tkinfo,"",@"SHT_NOTE"
	.sectionflags	@"SHF_NOTE_NV_TKINFO"
	.tkinfo
        /*0018*/ 	.word	0x00000002
        /*0030*/ 	.string	""
        /*0030*/ 	.string	"ptxas"
        /*0030*/ 	.string	"Cuda compilation tools, release 13.0, V13.0.88"
        /*0030*/ 	.string	"Build cuda_13.0.r13.0/compiler.36424714_0"
        /*0030*/ 	.string	"-arch sm_100 -m 64 "



//--------------------- .note.nv.cuinfo           --------------------------
	.section	.note.nv.cuinfo,"",@"SHT_NOTE"
	.sectionflags	@"SHF_NOTE_NV_CUINFO"
        /*0018*/ 	.short	0x0002
        /*001a*/ 	.short	0x0064
        /*001c*/ 	.short	0x0082
	.zero		2


//--------------------- .nv.info                  --------------------------
	.section	.nv.info,"",@"SHT_CUDA_INFO"
	.align	4


	//----- nvinfo : EIATTR_REGCOUNT
	.align		4
        /*0000*/ 	.byte	0x04, 0x2f
        /*0002*/ 	.short	(.L_1 - .L_0)
	.align		4
.L_0:
        /*0004*/ 	.word	index@(_Z10multKernelPiS_S_ii)
        /*0008*/ 	.word	0x0000000e


	//----- nvinfo : EIATTR_FRAME_SIZE
	.align		4
.L_1:
        /*000c*/ 	.byte	0x04, 0x11
        /*000e*/ 	.short	(.L_3 - .L_2)
	.align		4
.L_2:
        /*0010*/ 	.word	index@(_Z10multKernelPiS_S_ii)
        /*0014*/ 	.word	0x00000000


	//----- nvinfo : EIATTR_MIN_STACK_SIZE
	.align		4
.L_3:
        /*0018*/ 	.byte	0x04, 0x12
        /*001a*/ 	.short	(.L_5 - .L_4)
	.align		4
.L_4:
        /*001c*/ 	.word	index@(_Z10multKernelPiS_S_ii)
        /*0020*/ 	.word	0x00000000
.L_5:


//--------------------- .nv.compat                --------------------------
	.section	.nv.compat,"",@"SHT_CUDA_COMPAT_INFO"
	.align	4
        /*0000*/ 	.byte	0x02, 0x09, 0x00, 0x00, 0x02, 0x02, 0x01, 0x00, 0x02, 0x05, 0x05, 0x00, 0x03, 0x07, 0x01, 0x01
        /*0010*/ 	.byte	0x02, 0x03, 0x00, 0x00, 0x02, 0x06, 0x01, 0x00, 0x04, 0x0b, 0x08, 0x00, 0x09, 0x00, 0x00, 0x00
        /*0020*/ 	.byte	0x00, 0x00, 0x00, 0x00


//--------------------- .nv.info._Z10multKernelPiS_S_ii --------------------------
	.section	.nv.info._Z10multKernelPiS_S_ii,"",@"SHT_CUDA_INFO"
	.sectionflags	@""
	.align	4


	//----- nvinfo : EIATTR_CUDA_API_VERSION
	.align		4
        /*0000*/ 	.byte	0x04, 0x37
        /*0002*/ 	.short	(.L_7 - .L_6)
.L_6:
        /*0004*/ 	.word	0x00000082


	//----- nvinfo : EIATTR_KPARAM_INFO
	.align		4
.L_7:
        /*0008*/ 	.byte	0x04, 0x17
        /*000a*/ 	.short	(.L_9 - .L_8)
.L_8:
        /*000c*/ 	.word	0x00000000
        /*0010*/ 	.short	0x0004
        /*0012*/ 	.short	0x001c
        /*0014*/ 	.byte	0x00, 0xf0, 0x11, 0x00


	//----- nvinfo : EIATTR_KPARAM_INFO
	.align		4
.L_9:
        /*0018*/ 	.byte	0x04, 0x17
        /*001a*/ 	.short	(.L_11 - .L_10)
.L_10:
        /*001c*/ 	.word	0x00000000
        /*0020*/ 	.short	0x0003
        /*0022*/ 	.short	0x0018
        /*0024*/ 	.byte	0x00, 0xf0, 0x11, 0x00


	//----- nvinfo : EIATTR_KPARAM_INFO
	.align		4
.L_11:
        /*0028*/ 	.byte	0x04, 0x17
        /*002a*/ 	.short	(.L_13 - .L_12)
.L_12:
        /*002c*/ 	.word	0x00000000
        /*0030*/ 	.short	0x0002
        /*0032*/ 	.short	0x0010
        /*0034*/ 	.byte	0x00, 0xf5, 0x21, 0x00


	//----- nvinfo : EIATTR_KPARAM_INFO
	.align		4
.L_13:
        /*0038*/ 	.byte	0x04, 0x17
        /*003a*/ 	.short	(.L_15 - .L_14)
.L_14:
        /*003c*/ 	.word	0x00000000
        /*0040*/ 	.short	0x0001
        /*0042*/ 	.short	0x0008
        /*0044*/ 	.byte	0x00, 0xf5, 0x21, 0x00


	//----- nvinfo : EIATTR_KPARAM_INFO
	.align		4
.L_15:
        /*0048*/ 	.byte	0x04, 0x17
        /*004a*/ 	.short	(.L_17 - .L_16)
.L_16:
        /*004c*/ 	.word	0x00000000
        /*0050*/ 	.short	0x0000
        /*0052*/ 	.short	0x0000
        /*0054*/ 	.byte	0x00, 0xf5, 0x21, 0x00


	//----- nvinfo : EIATTR_SPARSE_MMA_MASK
	.align		4
.L_17:
        /*0058*/ 	.byte	0x03, 0x50
        /*005a*/ 	.short	0x0000


	//----- nvinfo : EIATTR_MAXREG_COUNT
	.align		4
        /*005c*/ 	.byte	0x03, 0x1b
        /*005e*/ 	.short	0x00ff


	//----- nvinfo : EIATTR_MERCURY_ISA_VERSION
	.align		4
        /*0060*/ 	.byte	0x03, 0x5f
        /*0062*/ 	.short	0x0101


	//----- nvinfo : EIATTR_VRC_CTA_INIT_COUNT
	.align		4
        /*0064*/ 	.byte	0x02, 0x4a
	.zero		1
	.zero		1


	//----- nvinfo : EIATTR_EXIT_INSTR_OFFSETS
	.align		4
        /*0068*/ 	.byte	0x04, 0x1c
        /*006a*/ 	.short	(.L_19 - .L_18)


	//   ....[0]....
.L_18:
        /*006c*/ 	.word	0x00000080


	//   ....[1]....
        /*0070*/ 	.word	0x00000150


	//----- nvinfo : EIATTR_CBANK_PARAM_SIZE
	.align		4
.L_19:
        /*0074*/ 	.byte	0x03, 0x19
        /*0076*/ 	.short	0x0020


	//----- nvinfo : EIATTR_PARAM_CBANK
	.align		4
        /*0078*/ 	.byte	0x04, 0x0a
        /*007a*/ 	.short	(.L_21 - .L_20)
	.align		4
.L_20:
        /*007c*/ 	.word	index@(.nv.constant0._Z10multKernelPiS_S_ii)
        /*0080*/ 	.short	0x0380
        /*0082*/ 	.short	0x0020


	//----- nvinfo : EIATTR_SW_WAR
	.align		4
.L_21:
        /*0084*/ 	.byte	0x04, 0x36
        /*0086*/ 	.short	(.L_23 - .L_22)
.L_22:
        /*0088*/ 	.word	0x00000008
.L_23:


//--------------------- .nv.callgraph             --------------------------
	.section	.nv.callgraph,"",@"SHT_CUDA_CALLGRAPH"
	.align	4
	.sectionentsize	8
	.align		4
        /*0000*/ 	.word	0x00000000
	.align		4
        /*0004*/ 	.word	0xffffffff
	.align		4
        /*0008*/ 	.word	0x00000000
	.align		4
        /*000c*/ 	.word	0xfffffffe
	.align		4
        /*0010*/ 	.word	0x00000000
	.align		4
        /*0014*/ 	.word	0xfffffffd
	.align		4
        /*0018*/ 	.word	0x00000000
	.align		4
        /*001c*/ 	.word	0xfffffffc


//--------------------- .text._Z10multKernelPiS_S_ii --------------------------
	.section	.text._Z10multKernelPiS_S_ii,"ax",@progbits
	.align	128
        .global         _Z10multKernelPiS_S_ii
        .type           _Z10multKernelPiS_S_ii,@function
        .size           _Z10multKernelPiS_S_ii,(.L_x_1 - _Z10multKernelPiS_S_ii)
        .other          _Z10multKernelPiS_S_ii,@"STO_CUDA_ENTRY STV_DEFAULT"
_Z10multKernelPiS_S_ii:
.text._Z10multKernelPiS_S_ii:
[----:B------:R-:W-:Y:S01]  /*0000*/  LDC R1, c[0x0][0x37c] ;  /* 0x0000df00ff017b82 */ /* 0x000fe20000000800 */
[----:B------:R-:W0:Y:S07]  /*0010*/  S2R R11, SR_TID.X ;  /* 0x00000000000b7919 */ /* 0x000e2e0000002100 */
[----:B------:R-:W0:Y:S01]  /*0020*/  S2UR UR6, SR_CTAID.X ;  /* 0x00000000000679c3 */ /* 0x000e220000002500 */
[----:B------:R-:W1:Y:S07]  /*0030*/  LDCU.64 UR4, c[0x0][0x398] ;  /* 0x00007300ff0477ac */ /* 0x000e6e0008000a00 */
[----:B------:R-:W0:Y:S01]  /*0040*/  LDC R0, c[0x0][0x360] ;  /* 0x0000d800ff007b82 */ /* 0x000e220000000800 */
[----:B-1----:R-:W-:Y:S01]  /*0050*/  UIMAD UR4, UR5, UR4, URZ ;  /* 0x00000004050472a4 */ /* 0x002fe2000f8e02ff */
[----:B0-----:R-:W-:-:S05]  /*0060*/  IMAD R9, R0, UR6, R11 ;  /* 0x0000000600097c24 */ /* 0x001fca000f8e020b */
[----:B------:R-:W-:-:S13]  /*0070*/  ISETP.GE.AND P0, PT, R9, UR4, PT ;  /* 0x0000000409007c0c */ /* 0x000fda000bf06270 */
[----:B------:R-:W-:Y:S05]  /*0080*/  @P0 EXIT ;  /* 0x000000000000094d */ /* 0x000fea0003800000 */
[----:B------:R-:W0:Y:S01]  /*0090*/  LDC.64 R4, c[0x0][0x388] ;  /* 0x0000e200ff047b82 */ /* 0x000e220000000a00 */
[----:B------:R-:W1:Y:S07]  /*00a0*/  LDCU.64 UR4, c[0x0][0x358] ;  /* 0x00006b00ff0477ac */ /* 0x000e6e0008000a00 */
[----:B------:R-:W2:Y:S08]  /*00b0*/  LDC.64 R2, c[0x0][0x380] ;  /* 0x0000e000ff027b82 */ /* 0x000eb00000000a00 */
[----:B------:R-:W3:Y:S01]  /*00c0*/  LDC.64 R6, c[0x0][0x390] ;  /* 0x0000e400ff067b82 */ /* 0x000ee20000000a00 */
[----:B0-----:R-:W-:-:S06]  /*00d0*/  IMAD.WIDE.U32 R4, R11, 0x4, R4 ;  /* 0x000000040b047825 */ /* 0x001fcc00078e0004 */
[----:B-1----:R-:W4:Y:S01]  /*00e0*/  LDG.E R5, desc[UR4][R4.64] ;  /* 0x0000000404057981 */ /* 0x002f22000c1e1900 */
[----:B--2---:R-:W-:-:S06]  /*00f0*/  IMAD.WIDE R2, R9, 0x4, R2 ;  /* 0x0000000409027825 */ /* 0x004fcc00078e0202 */
[----:B------:R-:W4:Y:S01]  /*0100*/  LDG.E R2, desc[UR4][R2.64] ;  /* 0x0000000402027981 */ /* 0x000f22000c1e1900 */
[----:B---3--:R-:W-:-:S05]  /*0110*/  IMAD.WIDE R6, R9, 0x4, R6 ;  /* 0x0000000409067825 */ /* 0x008fca00078e0206 */
[----:B------:R-:W4:Y:S02]  /*0120*/  LDG.E R0, desc[UR4][R6.64] ;  /* 0x0000000406007981 */ /* 0x000f24000c1e1900 */
[----:B----4-:R-:W-:-:S05]  /*0130*/  IMAD R9, R2, R5, R0 ;  /* 0x0000000502097224 */ /* 0x010fca00078e0200 */
[----:B------:R-:W-:Y:S01]  /*0140*/  STG.E desc[UR4][R6.64], R9 ;  /* 0x0000000906007986 */ /* 0x000fe2000c101904 */
[----:B------:R-:W-:Y:S05]  /*0150*/  EXIT ;  /* 0x000000000000794d */ /* 0x000fea0003800000 */
.L_x_0:
[----:B------:R-:W-:-:S00]  /*0160*/  BRA `(.L_x_0) ;  /* 0xfffffffc00fc7947 */ /* 0x000fc0000383ffff */
[----:B------:R-:W-:-:S00]  /*0170*/  NOP ;  /* 0x0000000000007918 */ /* 0x000fc00000000000 */
        /* <DEDUP_REMOVED lines=8> */
.L_x_1:


//--------------------- .nv.shared.reserved.0     --------------------------
	.section	.nv.shared.reserved.0,"aw",@nobits
	.weak		__nv_reservedSMEM_offset_0_alias
	.size		__nv_reservedSMEM_offset_0_alias, 0, 64
	.other		__nv_reservedSMEM_offset_0_alias,@"STO_CUDA_RESERVED_SHARED STV_DEFAULT"
__nv_reservedSMEM_offset_0_alias:
	.zero		0
	.zero		64


//--------------------- .nv.constant0._Z10multKernelPiS_S_ii --------------------------
	.section	.nv.constant0._Z10multKernelPiS_S_ii,"a",@progbits
	.sectionflags	@""
	.align	4
.nv.constant0._Z10multKernelPiS_S_ii:
	.zero		928


//--------------------- SYMBOLS --------------------------

	.type		.nv.reservedSmem.offset0,@object
	.size		.nv.reservedSmem.offset0,0x4
